//
// Generated by NVIDIA NVVM Compiler
//
// Compiler Build ID: CL-36424714
// Cuda compilation tools, release 13.0, V13.0.88
// Based on NVVM 20.0.0
//

.version 9.0
.target sm_100
.address_size 64

	// .globl	nesterovKernel

.visible .entry nesterovKernel(
	.param .u32 nesterovKernel_param_0,
	.param .f32 nesterovKernel_param_1,
	.param .f32 nesterovKernel_param_2,
	.param .u64 .ptr .align 1 nesterovKernel_param_3,
	.param .u64 .ptr .align 1 nesterovKernel_param_4,
	.param .u64 .ptr .align 1 nesterovKernel_param_5,
	.param .u32 nesterovKernel_param_6,
	.param .u64 .ptr .align 1 nesterovKernel_param_7,
	.param .f32 nesterovKernel_param_8,
	.param .u64 .ptr .align 1 nesterovKernel_param_9
)
{
	.reg .pred 	%p<11>;
	.reg .b32 	%r<39>;
	.reg .b32 	%f<126>;
	.reg .b64 	%rd<37>;

	ld.param.u32 	%r19, [nesterovKernel_param_0];
	ld.param.f32 	%f3, [nesterovKernel_param_1];
	ld.param.f32 	%f4, [nesterovKernel_param_2];
	ld.param.u64 	%rd6, [nesterovKernel_param_3];
	ld.param.u64 	%rd7, [nesterovKernel_param_4];
	ld.param.u64 	%rd5, [nesterovKernel_param_5];
	ld.param.u32 	%r20, [nesterovKernel_param_6];
	ld.param.u64 	%rd8, [nesterovKernel_param_7];
	ld.param.f32 	%f5, [nesterovKernel_param_8];
	ld.param.u64 	%rd9, [nesterovKernel_param_9];
	cvta.to.global.u64 	%rd1, %rd8;
	cvta.to.global.u64 	%rd2, %rd9;
	cvta.to.global.u64 	%rd3, %rd7;
	cvta.to.global.u64 	%rd4, %rd6;
	mov.u32 	%r21, %tid.x;
	mul.lo.s32 	%r1, %r19, %r21;
	setp.ge.s32 	%p1, %r1, %r20;
	@%p1 bra 	$L__BB0_13;
	cvta.to.global.u64 	%rd10, %rd5;
	mov.u32 	%r22, %ctaid.x;
	mul.wide.u32 	%rd11, %r22, 4;
	add.s64 	%rd12, %rd10, %rd11;
	ld.global.u32 	%r23, [%rd12];
	mad.lo.s32 	%r2, %r20, %r22, %r1;
	mad.lo.s32 	%r3, %r23, %r20, %r1;
	setp.lt.s32 	%p2, %r19, 1;
	@%p2 bra 	$L__BB0_13;
	mul.f32 	%f1, %f3, %f5;
	add.f32 	%f2, %f4, 0f3F800000;
	and.b32  	%r4, %r19, 7;
	setp.lt.u32 	%p3, %r19, 8;
	mov.b32 	%r37, 0;
	@%p3 bra 	$L__BB0_5;
	and.b32  	%r37, %r19, 2147483640;
	neg.s32 	%r35, %r37;
	mov.u32 	%r33, %r2;
	mov.u32 	%r34, %r3;
$L__BB0_4:
	.pragma "nounroll";
	mul.wide.s32 	%rd13, %r34, 4;
	add.s64 	%rd14, %rd4, %rd13;
	add.s64 	%rd15, %rd3, %rd13;
	add.s64 	%rd16, %rd1, %rd13;
	mul.wide.s32 	%rd17, %r33, 4;
	add.s64 	%rd18, %rd2, %rd17;
	ld.global.f32 	%f6, [%rd14];
	st.global.f32 	[%rd15], %f6;
	mul.f32 	%f7, %f4, %f6;
	ld.global.f32 	%f8, [%rd18];
	mul.f32 	%f9, %f1, %f8;
	sub.f32 	%f10, %f7, %f9;
	st.global.f32 	[%rd14], %f10;
	ld.global.f32 	%f11, [%rd16];
	sub.f32 	%f12, %f11, %f7;
	fma.rn.f32 	%f13, %f2, %f10, %f12;
	st.global.f32 	[%rd16], %f13;
	ld.global.f32 	%f14, [%rd14+4];
	st.global.f32 	[%rd15+4], %f14;
	mul.f32 	%f15, %f4, %f14;
	ld.global.f32 	%f16, [%rd18+4];
	mul.f32 	%f17, %f1, %f16;
	sub.f32 	%f18, %f15, %f17;
	st.global.f32 	[%rd14+4], %f18;
	ld.global.f32 	%f19, [%rd16+4];
	sub.f32 	%f20, %f19, %f15;
	fma.rn.f32 	%f21, %f2, %f18, %f20;
	st.global.f32 	[%rd16+4], %f21;
	ld.global.f32 	%f22, [%rd14+8];
	st.global.f32 	[%rd15+8], %f22;
	mul.f32 	%f23, %f4, %f22;
	ld.global.f32 	%f24, [%rd18+8];
	mul.f32 	%f25, %f1, %f24;
	sub.f32 	%f26, %f23, %f25;
	st.global.f32 	[%rd14+8], %f26;
	ld.global.f32 	%f27, [%rd16+8];
	sub.f32 	%f28, %f27, %f23;
	fma.rn.f32 	%f29, %f2, %f26, %f28;
	st.global.f32 	[%rd16+8], %f29;
	ld.global.f32 	%f30, [%rd14+12];
	st.global.f32 	[%rd15+12], %f30;
	mul.f32 	%f31, %f4, %f30;
	ld.global.f32 	%f32, [%rd18+12];
	mul.f32 	%f33, %f1, %f32;
	sub.f32 	%f34, %f31, %f33;
	st.global.f32 	[%rd14+12], %f34;
	ld.global.f32 	%f35, [%rd16+12];
	sub.f32 	%f36, %f35, %f31;
	fma.rn.f32 	%f37, %f2, %f34, %f36;
	st.global.f32 	[%rd16+12], %f37;
	ld.global.f32 	%f38, [%rd14+16];
	st.global.f32 	[%rd15+16], %f38;
	mul.f32 	%f39, %f4, %f38;
	ld.global.f32 	%f40, [%rd18+16];
	mul.f32 	%f41, %f1, %f40;
	sub.f32 	%f42, %f39, %f41;
	st.global.f32 	[%rd14+16], %f42;
	ld.global.f32 	%f43, [%rd16+16];
	sub.f32 	%f44, %f43, %f39;
	fma.rn.f32 	%f45, %f2, %f42, %f44;
	st.global.f32 	[%rd16+16], %f45;
	ld.global.f32 	%f46, [%rd14+20];
	st.global.f32 	[%rd15+20], %f46;
	mul.f32 	%f47, %f4, %f46;
	ld.global.f32 	%f48, [%rd18+20];
	mul.f32 	%f49, %f1, %f48;
	sub.f32 	%f50, %f47, %f49;
	st.global.f32 	[%rd14+20], %f50;
	ld.global.f32 	%f51, [%rd16+20];
	sub.f32 	%f52, %f51, %f47;
	fma.rn.f32 	%f53, %f2, %f50, %f52;
	st.global.f32 	[%rd16+20], %f53;
	ld.global.f32 	%f54, [%rd14+24];
	st.global.f32 	[%rd15+24], %f54;
	mul.f32 	%f55, %f4, %f54;
	ld.global.f32 	%f56, [%rd18+24];
	mul.f32 	%f57, %f1, %f56;
	sub.f32 	%f58, %f55, %f57;
	st.global.f32 	[%rd14+24], %f58;
	ld.global.f32 	%f59, [%rd16+24];
	sub.f32 	%f60, %f59, %f55;
	fma.rn.f32 	%f61, %f2, %f58, %f60;
	st.global.f32 	[%rd16+24], %f61;
	ld.global.f32 	%f62, [%rd14+28];
	st.global.f32 	[%rd15+28], %f62;
	mul.f32 	%f63, %f4, %f62;
	ld.global.f32 	%f64, [%rd18+28];
	mul.f32 	%f65, %f1, %f64;
	sub.f32 	%f66, %f63, %f65;
	st.global.f32 	[%rd14+28], %f66;
	ld.global.f32 	%f67, [%rd16+28];
	sub.f32 	%f68, %f67, %f63;
	fma.rn.f32 	%f69, %f2, %f66, %f68;
	st.global.f32 	[%rd16+28], %f69;
	add.s32 	%r35, %r35, 8;
	add.s32 	%r34, %r34, 8;
	add.s32 	%r33, %r33, 8;
	setp.ne.s32 	%p4, %r35, 0;
	@%p4 bra 	$L__BB0_4;
$L__BB0_5:
	setp.eq.s32 	%p5, %r4, 0;
	@%p5 bra 	$L__BB0_13;
	and.b32  	%r14, %r19, 3;
	setp.lt.u32 	%p6, %r4, 4;
	@%p6 bra 	$L__BB0_8;
	add.s32 	%r26, %r3, %r37;
	mul.wide.s32 	%rd19, %r26, 4;
	add.s64 	%rd20, %rd4, %rd19;
	ld.global.f32 	%f70, [%rd20];
	add.s64 	%rd21, %rd3, %rd19;
	st.global.f32 	[%rd21], %f70;
	mul.f32 	%f71, %f4, %f70;
	add.s32 	%r27, %r2, %r37;
	mul.wide.s32 	%rd22, %r27, 4;
	add.s64 	%rd23, %rd2, %rd22;
	ld.global.f32 	%f72, [%rd23];
	mul.f32 	%f73, %f1, %f72;
	sub.f32 	%f74, %f71, %f73;
	st.global.f32 	[%rd20], %f74;
	add.s64 	%rd24, %rd1, %rd19;
	ld.global.f32 	%f75, [%rd24];
	sub.f32 	%f76, %f75, %f71;
	fma.rn.f32 	%f77, %f2, %f74, %f76;
	st.global.f32 	[%rd24], %f77;
	ld.global.f32 	%f78, [%rd20+4];
	st.global.f32 	[%rd21+4], %f78;
	mul.f32 	%f79, %f4, %f78;
	ld.global.f32 	%f80, [%rd23+4];
	mul.f32 	%f81, %f1, %f80;
	sub.f32 	%f82, %f79, %f81;
	st.global.f32 	[%rd20+4], %f82;
	ld.global.f32 	%f83, [%rd24+4];
	sub.f32 	%f84, %f83, %f79;
	fma.rn.f32 	%f85, %f2, %f82, %f84;
	st.global.f32 	[%rd24+4], %f85;
	ld.global.f32 	%f86, [%rd20+8];
	st.global.f32 	[%rd21+8], %f86;
	mul.f32 	%f87, %f4, %f86;
	ld.global.f32 	%f88, [%rd23+8];
	mul.f32 	%f89, %f1, %f88;
	sub.f32 	%f90, %f87, %f89;
	st.global.f32 	[%rd20+8], %f90;
	ld.global.f32 	%f91, [%rd24+8];
	sub.f32 	%f92, %f91, %f87;
	fma.rn.f32 	%f93, %f2, %f90, %f92;
	st.global.f32 	[%rd24+8], %f93;
	ld.global.f32 	%f94, [%rd20+12];
	st.global.f32 	[%rd21+12], %f94;
	mul.f32 	%f95, %f4, %f94;
	ld.global.f32 	%f96, [%rd23+12];
	mul.f32 	%f97, %f1, %f96;
	sub.f32 	%f98, %f95, %f97;
	st.global.f32 	[%rd20+12], %f98;
	ld.global.f32 	%f99, [%rd24+12];
	sub.f32 	%f100, %f99, %f95;
	fma.rn.f32 	%f101, %f2, %f98, %f100;
	st.global.f32 	[%rd24+12], %f101;
	add.s32 	%r37, %r37, 4;
$L__BB0_8:
	setp.eq.s32 	%p7, %r14, 0;
	@%p7 bra 	$L__BB0_13;
	setp.eq.s32 	%p8, %r14, 1;
	@%p8 bra 	$L__BB0_11;
	add.s32 	%r28, %r3, %r37;
	mul.wide.s32 	%rd25, %r28, 4;
	add.s64 	%rd26, %rd4, %rd25;
	ld.global.f32 	%f102, [%rd26];
	add.s64 	%rd27, %rd3, %rd25;
	st.global.f32 	[%rd27], %f102;
	mul.f32 	%f103, %f4, %f102;
	add.s32 	%r29, %r2, %r37;
	mul.wide.s32 	%rd28, %r29, 4;
	add.s64 	%rd29, %rd2, %rd28;
	ld.global.f32 	%f104, [%rd29];
	mul.f32 	%f105, %f1, %f104;
	sub.f32 	%f106, %f103, %f105;
	st.global.f32 	[%rd26], %f106;
	add.s64 	%rd30, %rd1, %rd25;
	ld.global.f32 	%f107, [%rd30];
	sub.f32 	%f108, %f107, %f103;
	fma.rn.f32 	%f109, %f2, %f106, %f108;
	st.global.f32 	[%rd30], %f109;
	ld.global.f32 	%f110, [%rd26+4];
	st.global.f32 	[%rd27+4], %f110;
	mul.f32 	%f111, %f4, %f110;
	ld.global.f32 	%f112, [%rd29+4];
	mul.f32 	%f113, %f1, %f112;
	sub.f32 	%f114, %f111, %f113;
	st.global.f32 	[%rd26+4], %f114;
	ld.global.f32 	%f115, [%rd30+4];
	sub.f32 	%f116, %f115, %f111;
	fma.rn.f32 	%f117, %f2, %f114, %f116;
	st.global.f32 	[%rd30+4], %f117;
	add.s32 	%r37, %r37, 2;
$L__BB0_11:
	and.b32  	%r30, %r19, 1;
	setp.eq.b32 	%p9, %r30, 1;
	not.pred 	%p10, %p9;
	@%p10 bra 	$L__BB0_13;
	add.s32 	%r31, %r3, %r37;
	mul.wide.s32 	%rd31, %r31, 4;
	add.s64 	%rd32, %rd4, %rd31;
	ld.global.f32 	%f118, [%rd32];
	add.s64 	%rd33, %rd3, %rd31;
	st.global.f32 	[%rd33], %f118;
	mul.f32 	%f119, %f4, %f118;
	add.s32 	%r32, %r2, %r37;
	mul.wide.s32 	%rd34, %r32, 4;
	add.s64 	%rd35, %rd2, %rd34;
	ld.global.f32 	%f120, [%rd35];
	mul.f32 	%f121, %f1, %f120;
	sub.f32 	%f122, %f119, %f121;
	st.global.f32 	[%rd32], %f122;
	add.s64 	%rd36, %rd1, %rd31;
	ld.global.f32 	%f123, [%rd36];
	sub.f32 	%f124, %f123, %f119;
	fma.rn.f32 	%f125, %f2, %f122, %f124;
	st.global.f32 	[%rd36], %f125;
$L__BB0_13:
	ret;

}


// ===== COMPILED SASS (sm_100) =====

	.target	sm_100

	.elftype	@"ET_EXEC"


//--------------------- .note.nv.tkinfo           --------------------------
	.section	.note.nv.tkinfo,"",@"SHT_NOTE"
	.sectionflags	@"SHF_NOTE_NV_TKINFO"
	.tkinfo
        /*0018*/ 	.word	0x00000002
        /*0030*/ 	.string	""
        /*0030*/ 	.string	"ptxas"
        /*0030*/ 	.string	"Cuda compilation tools, release 13.0, V13.0.88"
        /*0030*/ 	.string	"Build cuda_13.0.r13.0/compiler.36424714_0"
        /*0030*/ 	.string	"-arch sm_100 -m 64 "



//--------------------- .note.nv.cuinfo           --------------------------
	.section	.note.nv.cuinfo,"",@"SHT_NOTE"
	.sectionflags	@"SHF_NOTE_NV_CUINFO"
        /*0018*/ 	.short	0x0002
        /*001a*/ 	.short	0x0064
        /*001c*/ 	.short	0x0082
	.zero		2


//--------------------- .nv.info                  --------------------------
	.section	.nv.info,"",@"SHT_CUDA_INFO"
	.align	4


	//----- nvinfo : EIATTR_REGCOUNT
	.align		4
        /*0000*/ 	.byte	0x04, 0x2f
        /*0002*/ 	.short	(.L_1 - .L_0)
	.align		4
.L_0:
        /*0004*/ 	.word	index@(nesterovKernel)
        /*0008*/ 	.word	0x0000001e


	//----- nvinfo : EIATTR_FRAME_SIZE
	.align		4
.L_1:
        /*000c*/ 	.byte	0x04, 0x11
        /*000e*/ 	.short	(.L_3 - .L_2)
	.align		4
.L_2:
        /*0010*/ 	.word	index@(nesterovKernel)
        /*0014*/ 	.word	0x00000000


	//----- nvinfo : EIATTR_MIN_STACK_SIZE
	.align		4
.L_3:
        /*0018*/ 	.byte	0x04, 0x12
        /*001a*/ 	.short	(.L_5 - .L_4)
	.align		4
.L_4:
        /*001c*/ 	.word	index@(nesterovKernel)
        /*0020*/ 	.word	0x00000000
.L_5:


//--------------------- .nv.compat                --------------------------
	.section	.nv.compat,"",@"SHT_CUDA_COMPAT_INFO"
	.align	4
        /*0000*/ 	.byte	0x02, 0x09, 0x00, 0x00, 0x02, 0x02, 0x01, 0x00, 0x02, 0x05, 0x05, 0x00, 0x03, 0x07, 0x01, 0x01
        /*0010*/ 	.byte	0x02, 0x03, 0x00, 0x00, 0x02, 0x06, 0x01, 0x00, 0x04, 0x0b, 0x08, 0x00, 0x09, 0x00, 0x00, 0x00
        /*0020*/ 	.byte	0x00, 0x00, 0x00, 0x00


//--------------------- .nv.info.nesterovKernel   --------------------------
	.section	.nv.info.nesterovKernel,"",@"SHT_CUDA_INFO"
	.sectionflags	@""
	.align	4


	//----- nvinfo : EIATTR_CUDA_API_VERSION
	.align		4
        /*0000*/ 	.byte	0x04, 0x37
        /*0002*/ 	.short	(.L_7 - .L_6)
.L_6:
        /*0004*/ 	.word	0x00000082


	//----- nvinfo : EIATTR_KPARAM_INFO
	.align		4
.L_7:
        /*0008*/ 	.byte	0x04, 0x17
        /*000a*/ 	.short	(.L_9 - .L_8)
.L_8:
        /*000c*/ 	.word	0x00000000
        /*0010*/ 	.short	0x0009
        /*0012*/ 	.short	0x0040
        /*0014*/ 	.byte	0x00, 0xf5, 0x21, 0x00


	//----- nvinfo : EIATTR_KPARAM_INFO
	.align		4
.L_9:
        /*0018*/ 	.byte	0x04, 0x17
        /*001a*/ 	.short	(.L_11 - .L_10)
.L_10:
        /*001c*/ 	.word	0x00000000
        /*0020*/ 	.short	0x0008
        /*0022*/ 	.short	0x0038
        /*0024*/ 	.byte	0x00, 0xf0, 0x11, 0x00


	//----- nvinfo : EIATTR_KPARAM_INFO
	.align		4
.L_11:
        /*0028*/ 	.byte	0x04, 0x17
        /*002a*/ 	.short	(.L_13 - .L_12)
.L_12:
        /*002c*/ 	.word	0x00000000
        /*0030*/ 	.short	0x0007
        /*0032*/ 	.short	0x0030
        /*0034*/ 	.byte	0x00, 0xf5, 0x21, 0x00


	//----- nvinfo : EIATTR_KPARAM_INFO
	.align		4
.L_13:
        /*0038*/ 	.byte	0x04, 0x17
        /*003a*/ 	.short	(.L_15 - .L_14)
.L_14:
        /*003c*/ 	.word	0x00000000
        /*0040*/ 	.short	0x0006
        /*0042*/ 	.short	0x0028
        /*0044*/ 	.byte	0x00, 0xf0, 0x11, 0x00


	//----- nvinfo : EIATTR_KPARAM_INFO
	.align		4
.L_15:
        /*0048*/ 	.byte	0x04, 0x17
        /*004a*/ 	.short	(.L_17 - .L_16)
.L_16:
        /*004c*/ 	.word	0x00000000
        /*0050*/ 	.short	0x0005
        /*0052*/ 	.short	0x0020
        /*0054*/ 	.byte	0x00, 0xf5, 0x21, 0x00


	//----- nvinfo : EIATTR_KPARAM_INFO
	.align		4
.L_17:
        /*0058*/ 	.byte	0x04, 0x17
        /*005a*/ 	.short	(.L_19 - .L_18)
.L_18:
        /*005c*/ 	.word	0x00000000
        /*0060*/ 	.short	0x0004
        /*0062*/ 	.short	0x0018
        /*0064*/ 	.byte	0x00, 0xf5, 0x21, 0x00


	//----- nvinfo : EIATTR_KPARAM_INFO
	.align		4
.L_19:
        /*0068*/ 	.byte	0x04, 0x17
        /*006a*/ 	.short	(.L_21 - .L_20)
.L_20:
        /*006c*/ 	.word	0x00000000
        /*0070*/ 	.short	0x0003
        /*0072*/ 	.short	0x0010
        /*0074*/ 	.byte	0x00, 0xf5, 0x21, 0x00


	//----- nvinfo : EIATTR_KPARAM_INFO
	.align		4
.L_21:
        /*0078*/ 	.byte	0x04, 0x17
        /*007a*/ 	.short	(.L_23 - .L_22)
.L_22:
        /*007c*/ 	.word	0x00000000
        /*0080*/ 	.short	0x0002
        /*0082*/ 	.short	0x0008
        /*0084*/ 	.byte	0x00, 0xf0, 0x11, 0x00


	//----- nvinfo : EIATTR_KPARAM_INFO
	.align		4
.L_23:
        /*0088*/ 	.byte	0x04, 0x17
        /*008a*/ 	.short	(.L_25 - .L_24)
.L_24:
        /*008c*/ 	.word	0x00000000
        /*0090*/ 	.short	0x0001
        /*0092*/ 	.short	0x0004
        /*0094*/ 	.byte	0x00, 0xf0, 0x11, 0x00


	//----- nvinfo : EIATTR_KPARAM_INFO
	.align		4
.L_25:
        /*0098*/ 	.byte	0x04, 0x17
        /*009a*/ 	.short	(.L_27 - .L_26)
.L_26:
        /*009c*/ 	.word	0x00000000
        /*00a0*/ 	.short	0x0000
        /*00a2*/ 	.short	0x0000
        /*00a4*/ 	.byte	0x00, 0xf0, 0x11, 0x00


	//----- nvinfo : EIATTR_SPARSE_MMA_MASK
	.align		4
.L_27:
        /*00a8*/ 	.byte	0x03, 0x50
        /*00aa*/ 	.short	0x0000


	//----- nvinfo : EIATTR_MAXREG_COUNT
	.align		4
        /*00ac*/ 	.byte	0x03, 0x1b
        /*00ae*/ 	.short	0x00ff


	//----- nvinfo : EIATTR_MERCURY_ISA_VERSION
	.align		4
        /*00b0*/ 	.byte	0x03, 0x5f
        /*00b2*/ 	.short	0x0101


	//----- nvinfo : EIATTR_VRC_CTA_INIT_COUNT
	.align		4
        /*00b4*/ 	.byte	0x02, 0x4a
	.zero		1
	.zero		1


	//----- nvinfo : EIATTR_EXIT_INSTR_OFFSETS
	.align		4
        /*00b8*/ 	.byte	0x04, 0x1c
        /*00ba*/ 	.short	(.L_29 - .L_28)


	//   ....[0]....
.L_28:
        /*00bc*/ 	.word	0x00000060


	//   ....[1]....
        /*00c0*/ 	.word	0x000000f0


	//   ....[2]....
        /*00c4*/ 	.word	0x000007b0


	//   ....[3]....
        /*00c8*/ 	.word	0x00000b30


	//   ....[4]....
        /*00cc*/ 	.word	0x00000d70


	//   ....[5]....
        /*00d0*/ 	.word	0x00000ec0


	//----- nvinfo : EIATTR_CBANK_PARAM_SIZE
	.align		4
.L_29:
        /*00d4*/ 	.byte	0x03, 0x19
        /*00d6*/ 	.short	0x0048


	//----- nvinfo : EIATTR_PARAM_CBANK
	.align		4
        /*00d8*/ 	.byte	0x04, 0x0a
        /*00da*/ 	.short	(.L_31 - .L_30)
	.align		4
.L_30:
        /*00dc*/ 	.word	index@(.nv.constant0.nesterovKernel)
        /*00e0*/ 	.short	0x0380
        /*00e2*/ 	.short	0x0048


	//----- nvinfo : EIATTR_SW_WAR
	.align		4
.L_31:
        /*00e4*/ 	.byte	0x04, 0x36
        /*00e6*/ 	.short	(.L_33 - .L_32)
.L_32:
        /*00e8*/ 	.word	0x00000008
.L_33:


//--------------------- .nv.callgraph             --------------------------
	.section	.nv.callgraph,"",@"SHT_CUDA_CALLGRAPH"
	.align	4
	.sectionentsize	8
	.align		4
        /*0000*/ 	.word	0x00000000
	.align		4
        /*0004*/ 	.word	0xffffffff
	.align		4
        /*0008*/ 	.word	0x00000000
	.align		4
        /*000c*/ 	.word	0xfffffffe
	.align		4
        /*0010*/ 	.word	0x00000000
	.align		4
        /*0014*/ 	.word	0xfffffffd
	.align		4
        /*0018*/ 	.word	0x00000000
	.align		4
        /*001c*/ 	.word	0xfffffffc


//--------------------- .text.nesterovKernel      --------------------------
	.section	.text.nesterovKernel,"ax",@progbits
	.align	128
        .global         nesterovKernel
        .type           nesterovKernel,@function
        .size           nesterovKernel,(.L_x_5 - nesterovKernel)
        .other          nesterovKernel,@"STO_CUDA_ENTRY STV_DEFAULT"
nesterovKernel:
.text.nesterovKernel:
[----:B------:R-:W-:Y:S01]  /*0000*/  LDC R1, c[0x0][0x37c] ;  /* 0x0000df00ff017b82 */ /* 0x000fe20000000800 */
[----:B------:R-:W0:Y:S07]  /*0010*/  S2R R9, SR_TID.X ;  /* 0x0000000000097919 */ /* 0x000e2e0000002100 */
[----:B------:R-:W0:Y:S01]  /*0020*/  LDC R0, c[0x0][0x380] ;  /* 0x0000e000ff007b82 */ /* 0x000e220000000800 */
[----:B------:R-:W1:Y:S01]  /*0030*/  LDCU UR6, c[0x0][0x3a8] ;  /* 0x00007500ff0677ac */ /* 0x000e620008000800 */
[----:B0-----:R-:W-:-:S05]  /*0040*/  IMAD R9, R9, R0, RZ ;  /* 0x0000000009097224 */ /* 0x001fca00078e02ff */
[----:B-1----:R-:W-:-:S13]  /*0050*/  ISETP.GE.AND P0, PT, R9, UR6, PT ;  /* 0x0000000609007c0c */ /* 0x002fda000bf06270 */
[----:B------:R-:W-:Y:S05]  /*0060*/  @P0 EXIT ;  /* 0x000000000000094d */ /* 0x000fea0003800000 */
[----:B------:R-:W0:Y:S01]  /*0070*/  S2R R8, SR_CTAID.X ;  /* 0x0000000000087919 */ /* 0x000e220000002500 */
[----:B------:R-:W0:Y:S01]  /*0080*/  LDC.64 R2, c[0x0][0x3a0] ;  /* 0x0000e800ff027b82 */ /* 0x000e220000000a00 */
[----:B------:R-:W1:Y:S01]  /*0090*/  LDCU.64 UR4, c[0x0][0x358] ;  /* 0x00006b00ff0477ac */ /* 0x000e620008000a00 */
[----:B0-----:R-:W-:-:S06]  /*00a0*/  IMAD.WIDE.U32 R2, R8, 0x4, R2 ;  /* 0x0000000408027825 */ /* 0x001fcc00078e0002 */
[----:B-1----:R-:W2:Y:S01]  /*00b0*/  LDG.E R2, desc[UR4][R2.64] ;  /* 0x0000000402027981 */ /* 0x002ea2000c1e1900 */
[----:B------:R-:W-:Y:S01]  /*00c0*/  ISETP.GE.AND P0, PT, R0, 0x1, PT ;  /* 0x000000010000780c */ /* 0x000fe20003f06270 */
[--C-:B------:R-:W-:Y:S02]  /*00d0*/  IMAD R8, R8, UR6, R9.reuse ;  /* 0x0000000608087c24 */ /* 0x100fe4000f8e0209 */
[----:B--2---:R-:W-:-:S10]  /*00e0*/  IMAD R9, R2, UR6, R9 ;  /* 0x0000000602097c24 */ /* 0x004fd4000f8e0209 */
[----:B------:R-:W-:Y:S05]  /*00f0*/  @!P0 EXIT ;  /* 0x000000000000894d */ /* 0x000fea0003800000 */
[----:B------:R-:W0:Y:S01]  /*0100*/  LDC R11, c[0x0][0x3b8] ;  /* 0x0000ee00ff0b7b82 */ /* 0x000e220000000800 */
[----:B------:R-:W0:Y:S01]  /*0110*/  LDCU UR6, c[0x0][0x384] ;  /* 0x00007080ff0677ac */ /* 0x000e220008000800 */
[C---:B------:R-:W-:Y:S01]  /*0120*/  ISETP.GE.U32.AND P1, PT, R0.reuse, 0x8, PT ;  /* 0x000000080000780c */ /* 0x040fe20003f26070 */
[----:B------:R-:W-:Y:S01]  /*0130*/  HFMA2 R13, -RZ, RZ, 0, 0 ;  /* 0x00000000ff0d7431 */ /* 0x000fe200000001ff */
[----:B------:R-:W-:-:S04]  /*0140*/  LOP3.LUT R20, R0, 0x7, RZ, 0xc0, !PT ;  /* 0x0000000700147812 */ /* 0x000fc800078ec0ff */
[----:B------:R-:W1:Y:S01]  /*0150*/  LDC R10, c[0x0][0x388] ;  /* 0x0000e200ff0a7b82 */ /* 0x000e620000000800 */
[----:B------:R-:W-:Y:S01]  /*0160*/  ISETP.NE.AND P0, PT, R20, RZ, PT ;  /* 0x000000ff1400720c */ /* 0x000fe20003f05270 */
[----:B0-----:R-:W-:Y:S01]  /*0170*/  FMUL R11, R11, UR6 ;  /* 0x000000060b0b7c20 */ /* 0x001fe20008400000 */
[----:B-1----:R-:W-:-:S04]  /*0180*/  FADD R12, R10, 1 ;  /* 0x3f8000000a0c7421 */ /* 0x002fc80000000000 */
[----:B------:R-:W-:Y:S07]  /*0190*/  @!P1 BRA `(.L_x_0) ;  /* 0x0000000400849947 */ /* 0x000fee0003800000 */
[----:B------:R-:W-:Y:S02]  /*01a0*/  LOP3.LUT R13, R0, 0x7ffffff8, RZ, 0xc0, !PT ;  /* 0x7ffffff8000d7812 */ /* 0x000fe400078ec0ff */
[----:B------:R-:W-:Y:S02]  /*01b0*/  MOV R19, R8 ;  /* 0x0000000800137202 */ /* 0x000fe40000000f00 */
[----:B------:R-:W-:Y:S02]  /*01c0*/  MOV R17, R9 ;  /* 0x0000000900117202 */ /* 0x000fe40000000f00 */
[----:B------:R-:W-:-:S07]  /*01d0*/  IADD3 R16, PT, PT, -R13, RZ, RZ ;  /* 0x000000ff0d107210 */ /* 0x000fce0007ffe1ff */
.L_x_1:
[----:B---3--:R-:W0:Y:S08]  /*01e0*/  LDC.64 R2, c[0x0][0x390] ;  /* 0x0000e400ff027b82 */ /* 0x008e300000000a00 */
[----:B------:R-:W1:Y:S08]  /*01f0*/  LDC.64 R4, c[0x0][0x398] ;  /* 0x0000e600ff047b82 */ /* 0x000e700000000a00 */
[----:B------:R-:W2:Y:S01]  /*0200*/  LDC.64 R6, c[0x0][0x3c0] ;  /* 0x0000f000ff067b82 */ /* 0x000ea20000000a00 */
[----:B0-----:R-:W-:-:S07]  /*0210*/  IMAD.WIDE R2, R17, 0x4, R2 ;  /* 0x0000000411027825 */ /* 0x001fce00078e0202 */
[----:B------:R-:W0:Y:S01]  /*0220*/  LDC.64 R14, c[0x0][0x3b0] ;  /* 0x0000ec00ff0e7b82 */ /* 0x000e220000000a00 */
[----:B------:R-:W3:Y:S01]  /*0230*/  LDG.E R21, desc[UR4][R2.64] ;  /* 0x0000000402157981 */ /* 0x000ee2000c1e1900 */
[----:B-1----:R-:W-:-:S04]  /*0240*/  IMAD.WIDE R4, R17, 0x4, R4 ;  /* 0x0000000411047825 */ /* 0x002fc800078e0204 */
[----:B--2---:R-:W-:Y:S01]  /*0250*/  IMAD.WIDE R6, R19, 0x4, R6 ;  /* 0x0000000413067825 */ /* 0x004fe200078e0206 */
[----:B---3--:R1:W-:Y:S04]  /*0260*/  STG.E desc[UR4][R4.64], R21 ;  /* 0x0000001504007986 */ /* 0x0083e8000c101904 */
[----:B------:R-:W2:Y:S01]  /*0270*/  LDG.E R22, desc[UR4][R6.64] ;  /* 0x0000000406167981 */ /* 0x000ea2000c1e1900 */
[----:B------:R-:W-:Y:S01]  /*0280*/  FMUL R18, R21, R10 ;  /* 0x0000000a15127220 */ /* 0x000fe20000400000 */
[----:B0-----:R-:W-:-:S04]  /*0290*/  IMAD.WIDE R14, R17, 0x4, R14 ;  /* 0x00000004110e7825 */ /* 0x001fc800078e020e */
[----:B--2---:R-:W-:-:S05]  /*02a0*/  FFMA R23, -R11, R22, R18 ;  /* 0x000000160b177223 */ /* 0x004fca0000000112 */
[----:B------:R0:W-:Y:S04]  /*02b0*/  STG.E desc[UR4][R2.64], R23 ;  /* 0x0000001702007986 */ /* 0x0001e8000c101904 */
[----:B------:R-:W2:Y:S02]  /*02c0*/  LDG.E R25, desc[UR4][R14.64] ;  /* 0x000000040e197981 */ /* 0x000ea4000c1e1900 */
[----:B--2---:R-:W-:-:S04]  /*02d0*/  FADD R25, -R18, R25 ;  /* 0x0000001912197221 */ /* 0x004fc80000000100 */
[----:B------:R-:W-:-:S05]  /*02e0*/  FFMA R25, R12, R23, R25 ;  /* 0x000000170c197223 */ /* 0x000fca0000000019 */
[----:B------:R2:W-:Y:S04]  /*02f0*/  STG.E desc[UR4][R14.64], R25 ;  /* 0x000000190e007986 */ /* 0x0005e8000c101904 */
[----:B-1----:R-:W3:Y:S04]  /*0300*/  LDG.E R21, desc[UR4][R2.64+0x4] ;  /* 0x0000040402157981 */ /* 0x002ee8000c1e1900 */
[----:B---3--:R1:W-:Y:S04]  /*0310*/  STG.E desc[UR4][R4.64+0x4], R21 ;  /* 0x0000041504007986 */ /* 0x0083e8000c101904 */
[----:B------:R-:W3:Y:S01]  /*0320*/  LDG.E R22, desc[UR4][R6.64+0x4] ;  /* 0x0000040406167981 */ /* 0x000ee2000c1e1900 */
[----:B------:R-:W-:-:S04]  /*0330*/  FMUL R18, R21, R10 ;  /* 0x0000000a15127220 */ /* 0x000fc80000400000 */
[----:B---3--:R-:W-:-:S05]  /*0340*/  FFMA R27, -R11, R22, R18 ;  /* 0x000000160b1b7223 */ /* 0x008fca0000000112 */
[----:B------:R3:W-:Y:S04]  /*0350*/  STG.E desc[UR4][R2.64+0x4], R27 ;  /* 0x0000041b02007986 */ /* 0x0007e8000c101904 */
[----:B0-----:R-:W4:Y:S02]  /*0360*/  LDG.E R23, desc[UR4][R14.64+0x4] ;  /* 0x000004040e177981 */ /* 0x001f24000c1e1900 */
[----:B----4-:R-:W-:-:S04]  /*0370*/  FADD R23, -R18, R23 ;  /* 0x0000001712177221 */ /* 0x010fc80000000100 */
[----:B------:R-:W-:-:S05]  /*0380*/  FFMA R23, R12, R27, R23 ;  /* 0x0000001b0c177223 */ /* 0x000fca0000000017 */
[----:B------:R0:W-:Y:S04]  /*0390*/  STG.E desc[UR4][R14.64+0x4], R23 ;  /* 0x000004170e007986 */ /* 0x0001e8000c101904 */
[----:B--2---:R-:W2:Y:S04]  /*03a0*/  LDG.E R25, desc[UR4][R2.64+0x8] ;  /* 0x0000080402197981 */ /* 0x004ea8000c1e1900 */
[----:B--2---:R2:W-:Y:S04]  /*03b0*/  STG.E desc[UR4][R4.64+0x8], R25 ;  /* 0x0000081904007986 */ /* 0x0045e8000c101904 */
[----:B-1----:R-:W4:Y:S01]  /*03c0*/  LDG.E R21, desc[UR4][R6.64+0x8] ;  /* 0x0000080406157981 */ /* 0x002f22000c1e1900 */
[----:B------:R-:W-:-:S04]  /*03d0*/  FMUL R18, R25, R10 ;  /* 0x0000000a19127220 */ /* 0x000fc80000400000 */
[----:B----4-:R-:W-:-:S05]  /*03e0*/  FFMA R21, -R11, R21, R18 ;  /* 0x000000150b157223 */ /* 0x010fca0000000112 */
[----:B------:R1:W-:Y:S04]  /*03f0*/  STG.E desc[UR4][R2.64+0x8], R21 ;  /* 0x0000081502007986 */ /* 0x0003e8000c101904 */
[----:B---3--:R-:W3:Y:S02]  /*0400*/  LDG.E R27, desc[UR4][R14.64+0x8] ;  /* 0x000008040e1b7981 */ /* 0x008ee4000c1e1900 */
[----:B---3--:R-:W-:-:S04]  /*0410*/  FADD R27, -R18, R27 ;  /* 0x0000001b121b7221 */ /* 0x008fc80000000100 */
[----:B------:R-:W-:-:S05]  /*0420*/  FFMA R27, R12, R21, R27 ;  /* 0x000000150c1b7223 */ /* 0x000fca000000001b */
[----:B------:R3:W-:Y:S04]  /*0430*/  STG.E desc[UR4][R14.64+0x8], R27 ;  /* 0x0000081b0e007986 */ /* 0x0007e8000c101904 */
[----:B0-----:R-:W4:Y:S04]  /*0440*/  LDG.E R23, desc[UR4][R2.64+0xc] ;  /* 0x00000c0402177981 */ /* 0x001f28000c1e1900 */
[----:B----4-:R0:W-:Y:S04]  /*0450*/  STG.E desc[UR4][R4.64+0xc], R23 ;  /* 0x00000c1704007986 */ /* 0x0101e8000c101904 */
[----:B------:R-:W2:Y:S01]  /*0460*/  LDG.E R22, desc[UR4][R6.64+0xc] ;  /* 0x00000c0406167981 */ /* 0x000ea2000c1e1900 */
[----:B------:R-:W-:-:S04]  /*0470*/  FMUL R18, R23, R10 ;  /* 0x0000000a17127220 */ /* 0x000fc80000400000 */
[----:B--2---:R-:W-:-:S05]  /*0480*/  FFMA R25, -R11, R22, R18 ;  /* 0x000000160b197223 */ /* 0x004fca0000000112 */
[----:B------:R2:W-:Y:S04]  /*0490*/  STG.E desc[UR4][R2.64+0xc], R25 ;  /* 0x00000c1902007986 */ /* 0x0005e8000c101904 */
[----:B-1----:R-:W4:Y:S02]  /*04a0*/  LDG.E R21, desc[UR4][R14.64+0xc] ;  /* 0x00000c040e157981 */ /* 0x002f24000c1e1900 */
[----:B----4-:R-:W-:-:S04]  /*04b0*/  FADD R21, -R18, R21 ;  /* 0x0000001512157221 */ /* 0x010fc80000000100 */
[----:B------:R-:W-:-:S05]  /*04c0*/  FFMA R21, R12, R25, R21 ;  /* 0x000000190c157223 */ /* 0x000fca0000000015 */
[----:B------:R1:W-:Y:S04]  /*04d0*/  STG.E desc[UR4][R14.64+0xc], R21 ;  /* 0x00000c150e007986 */ /* 0x0003e8000c101904 */
[----:B---3--:R-:W3:Y:S04]  /*04e0*/  LDG.E R27, desc[UR4][R2.64+0x10] ;  /* 0x00001004021b7981 */ /* 0x008ee8000c1e1900 */
[----:B---3--:R3:W-:Y:S04]  /*04f0*/  STG.E desc[UR4][R4.64+0x10], R27 ;  /* 0x0000101b04007986 */ /* 0x0087e8000c101904 */
[----:B------:R-:W0:Y:S01]  /*0500*/  LDG.E R22, desc[UR4][R6.64+0x10] ;  /* 0x0000100406167981 */ /* 0x000e22000c1e1900 */
[----:B------:R-:W-:-:S04]  /*0510*/  FMUL R18, R27, R10 ;  /* 0x0000000a1b127220 */ /* 0x000fc80000400000 */
[----:B0-----:R-:W-:-:S05]  /*0520*/  FFMA R23, -R11, R22, R18 ;  /* 0x000000160b177223 */ /* 0x001fca0000000112 */
[----:B------:R0:W-:Y:S04]  /*0530*/  STG.E desc[UR4][R2.64+0x10], R23 ;  /* 0x0000101702007986 */ /* 0x0001e8000c101904 */
[----:B--2---:R-:W2:Y:S02]  /*0540*/  LDG.E R25, desc[UR4][R14.64+0x10] ;  /* 0x000010040e197981 */ /* 0x004ea4000c1e1900 */
[----:B--2---:R-:W-:-:S04]  /*0550*/  FADD R25, -R18, R25 ;  /* 0x0000001912197221 */ /* 0x004fc80000000100 */
[----:B------:R-:W-:-:S05]  /*0560*/  FFMA R25, R12, R23, R25 ;  /* 0x000000170c197223 */ /* 0x000fca0000000019 */
[----:B------:R2:W-:Y:S04]  /*0570*/  STG.E desc[UR4][R14.64+0x10], R25 ;  /* 0x000010190e007986 */ /* 0x0005e8000c101904 */
[----:B-1----:R-:W4:Y:S04]  /*0580*/  LDG.E R21, desc[UR4][R2.64+0x14] ;  /* 0x0000140402157981 */ /* 0x002f28000c1e1900 */
[----:B----4-:R1:W-:Y:S04]  /*0590*/  STG.E desc[UR4][R4.64+0x14], R21 ;  /* 0x0000141504007986 */ /* 0x0103e8000c101904 */
        /* <DEDUP_REMOVED lines=24> */
[----:B-1----:R-:W2:Y:S01]  /*0720*/  LDG.E R21, desc[UR4][R14.64+0x1c] ;  /* 0x00001c040e157981 */ /* 0x002ea2000c1e1900 */
[----:B------:R-:W-:Y:S02]  /*0730*/  IADD3 R16, PT, PT, R16, 0x8, RZ ;  /* 0x0000000810107810 */ /* 0x000fe40007ffe0ff */
[----:B------:R-:W-:Y:S02]  /*0740*/  IADD3 R19, PT, PT, R19, 0x8, RZ ;  /* 0x0000000813137810 */ /* 0x000fe40007ffe0ff */
[----:B------:R-:W-:Y:S02]  /*0750*/  ISETP.NE.AND P1, PT, R16, RZ, PT ;  /* 0x000000ff1000720c */ /* 0x000fe40003f25270 */
[----:B------:R-:W-:Y:S01]  /*0760*/  IADD3 R17, PT, PT, R17, 0x8, RZ ;  /* 0x0000000811117810 */ /* 0x000fe20007ffe0ff */
[----:B--2---:R-:W-:-:S04]  /*0770*/  FADD R21, -R18, R21 ;  /* 0x0000001512157221 */ /* 0x004fc80000000100 */
[----:B------:R-:W-:-:S05]  /*0780*/  FFMA R21, R12, R25, R21 ;  /* 0x000000190c157223 */ /* 0x000fca0000000015 */
[----:B------:R3:W-:Y:S01]  /*0790*/  STG.E desc[UR4][R14.64+0x1c], R21 ;  /* 0x00001c150e007986 */ /* 0x0007e2000c101904 */
[----:B------:R-:W-:Y:S05]  /*07a0*/  @P1 BRA `(.L_x_1) ;  /* 0xfffffff8008c1947 */ /* 0x000fea000383ffff */
.L_x_0:
[----:B------:R-:W-:Y:S05]  /*07b0*/  @!P0 EXIT ;  /* 0x000000000000894d */ /* 0x000fea0003800000 */
[----:B------:R-:W-:Y:S02]  /*07c0*/  ISETP.GE.U32.AND P0, PT, R20, 0x4, PT ;  /* 0x000000041400780c */ /* 0x000fe40003f06070 */
[----:B------:R-:W-:-:S04]  /*07d0*/  LOP3.LUT R18, R0, 0x3, RZ, 0xc0, !PT ;  /* 0x0000000300127812 */ /* 0x000fc800078ec0ff */
[----:B------:R-:W-:-:S07]  /*07e0*/  ISETP.NE.AND P1, PT, R18, RZ, PT ;  /* 0x000000ff1200720c */ /* 0x000fce0003f25270 */
[----:B------:R-:W-:Y:S06]  /*07f0*/  @!P0 BRA `(.L_x_2) ;  /* 0x0000000000cc8947 */ /* 0x000fec0003800000 */
[----:B---3--:R-:W0:Y:S01]  /*0800*/  LDC.64 R2, c[0x0][0x390] ;  /* 0x0000e400ff027b82 */ /* 0x008e220000000a00 */
[----:B------:R-:W-:-:S07]  /*0810*/  IADD3 R17, PT, PT, R9, R13, RZ ;  /* 0x0000000d09117210 */ /* 0x000fce0007ffe0ff */
[----:B------:R-:W1:Y:S08]  /*0820*/  LDC.64 R4, c[0x0][0x398] ;  /* 0x0000e600ff047b82 */ /* 0x000e700000000a00 */
[----:B------:R-:W2:Y:S01]  /*0830*/  LDC.64 R6, c[0x0][0x3c0] ;  /* 0x0000f000ff067b82 */ /* 0x000ea20000000a00 */
[----:B0-----:R-:W-:-:S05]  /*0840*/  IMAD.WIDE R2, R17, 0x4, R2 ;  /* 0x0000000411027825 */ /* 0x001fca00078e0202 */
[----:B------:R-:W3:Y:S01]  /*0850*/  LDG.E R19, desc[UR4][R2.64] ;  /* 0x0000000402137981 */ /* 0x000ee2000c1e1900 */
[----:B------:R-:W-:Y:S01]  /*0860*/  IADD3 R15, PT, PT, R8, R13, RZ ;  /* 0x0000000d080f7210 */ /* 0x000fe20007ffe0ff */
[----:B-1----:R-:W-:-:S04]  /*0870*/  IMAD.WIDE R4, R17, 0x4, R4 ;  /* 0x0000000411047825 */ /* 0x002fc800078e0204 */
[----:B--2---:R-:W-:Y:S02]  /*0880*/  IMAD.WIDE R6, R15, 0x4, R6 ;  /* 0x000000040f067825 */ /* 0x004fe400078e0206 */
[----:B------:R-:W0:Y:S01]  /*0890*/  LDC.64 R14, c[0x0][0x3b0] ;  /* 0x0000ec00ff0e7b82 */ /* 0x000e220000000a00 */
        /* <DEDUP_REMOVED lines=30> */
[----:B0-----:R-:W3:Y:S04]  /*0a80*/  LDG.E R21, desc[UR4][R2.64+0xc] ;  /* 0x00000c0402157981 */ /* 0x001ee8000c1e1900 */
[----:B---3--:R4:W-:Y:S04]  /*0a90*/  STG.E desc[UR4][R4.64+0xc], R21 ;  /* 0x00000c1504007986 */ /* 0x0089e8000c101904 */
[----:B--2---:R-:W2:Y:S01]  /*0aa0*/  LDG.E R17, desc[UR4][R6.64+0xc] ;  /* 0x00000c0406117981 */ /* 0x004ea2000c1e1900 */
[----:B------:R-:W-:-:S04]  /*0ab0*/  FMUL R16, R21, R10 ;  /* 0x0000000a15107220 */ /* 0x000fc80000400000 */
[----:B--2---:R-:W-:-:S05]  /*0ac0*/  FFMA R17, -R11, R17, R16 ;  /* 0x000000110b117223 */ /* 0x004fca0000000110 */
[----:B------:R4:W-:Y:S04]  /*0ad0*/  STG.E desc[UR4][R2.64+0xc], R17 ;  /* 0x00000c1102007986 */ /* 0x0009e8000c101904 */
[----:B-1----:R-:W2:Y:S01]  /*0ae0*/  LDG.E R19, desc[UR4][R14.64+0xc] ;  /* 0x00000c040e137981 */ /* 0x002ea2000c1e1900 */
[----:B------:R-:W-:Y:S01]  /*0af0*/  IADD3 R13, PT, PT, R13, 0x4, RZ ;  /* 0x000000040d0d7810 */ /* 0x000fe20007ffe0ff */
[----:B--2---:R-:W-:-:S04]  /*0b00*/  FADD R19, -R16, R19 ;  /* 0x0000001310137221 */ /* 0x004fc80000000100 */
[----:B------:R-:W-:-:S05]  /*0b10*/  FFMA R19, R12, R17, R19 ;  /* 0x000000110c137223 */ /* 0x000fca0000000013 */
[----:B------:R4:W-:Y:S02]  /*0b20*/  STG.E desc[UR4][R14.64+0xc], R19 ;  /* 0x00000c130e007986 */ /* 0x0009e4000c101904 */
.L_x_2:
[----:B------:R-:W-:Y:S05]  /*0b30*/  @!P1 EXIT ;  /* 0x000000000000994d */ /* 0x000fea0003800000 */
[----:B------:R-:W-:Y:S02]  /*0b40*/  ISETP.NE.AND P0, PT, R18, 0x1, PT ;  /* 0x000000011200780c */ /* 0x000fe40003f05270 */
[----:B------:R-:W-:-:S04]  /*0b50*/  LOP3.LUT R0, R0, 0x1, RZ, 0xc0, !PT ;  /* 0x0000000100007812 */ /* 0x000fc800078ec0ff */
[----:B------:R-:W-:-:S07]  /*0b60*/  ISETP.NE.U32.AND P1, PT, R0, 0x1, PT ;  /* 0x000000010000780c */ /* 0x000fce0003f25070 */
[----:B------:R-:W-:Y:S06]  /*0b70*/  @!P0 BRA `(.L_x_3) ;  /* 0x00000000007c8947 */ /* 0x000fec0003800000 */
[----:B---34-:R-:W0:Y:S01]  /*0b80*/  LDC.64 R2, c[0x0][0x390] ;  /* 0x0000e400ff027b82 */ /* 0x018e220000000a00 */
        /* <DEDUP_REMOVED lines=25> */
[----:B0-----:R-:W3:Y:S01]  /*0d20*/  LDG.E R19, desc[UR4][R14.64+0x4] ;  /* 0x000004040e137981 */ /* 0x001ee2000c1e1900 */
[----:B------:R-:W-:Y:S01]  /*0d30*/  IADD3 R13, PT, PT, R13, 0x2, RZ ;  /* 0x000000020d0d7810 */ /* 0x000fe20007ffe0ff */
[----:B---3--:R-:W-:-:S04]  /*0d40*/  FADD R19, -R0, R19 ;  /* 0x0000001300137221 */ /* 0x008fc80000000100 */
[----:B------:R-:W-:-:S05]  /*0d50*/  FFMA R19, R12, R23, R19 ;  /* 0x000000170c137223 */ /* 0x000fca0000000013 */
[----:B------:R2:W-:Y:S02]  /*0d60*/  STG.E desc[UR4][R14.64+0x4], R19 ;  /* 0x000004130e007986 */ /* 0x0005e4000c101904 */
.L_x_3:
[----:B------:R-:W-:Y:S05]  /*0d70*/  @P1 EXIT ;  /* 0x000000000000194d */ /* 0x000fea0003800000 */
[----:B--234-:R-:W0:Y:S01]  /*0d80*/  LDC.64 R2, c[0x0][0x390] ;  /* 0x0000e400ff027b82 */ /* 0x01ce220000000a00 */
[----:B------:R-:W-:-:S07]  /*0d90*/  IADD3 R15, PT, PT, R9, R13, RZ ;  /* 0x0000000d090f7210 */ /* 0x000fce0007ffe0ff */
[----:B------:R-:W1:Y:S08]  /*0da0*/  LDC.64 R4, c[0x0][0x398] ;  /* 0x0000e600ff047b82 */ /* 0x000e700000000a00 */
[----:B------:R-:W2:Y:S01]  /*0db0*/  LDC.64 R6, c[0x0][0x3c0] ;  /* 0x0000f000ff067b82 */ /* 0x000ea20000000a00 */
[----:B0-----:R-:W-:-:S05]  /*0dc0*/  IMAD.WIDE R2, R15, 0x4, R2 ;  /* 0x000000040f027825 */ /* 0x001fca00078e0202 */
[----:B------:R-:W3:Y:S01]  /*0dd0*/  LDG.E R17, desc[UR4][R2.64] ;  /* 0x0000000402117981 */ /* 0x000ee2000c1e1900 */
[----:B------:R-:W-:Y:S01]  /*0de0*/  IADD3 R13, PT, PT, R8, R13, RZ ;  /* 0x0000000d080d7210 */ /* 0x000fe20007ffe0ff */
[----:B-1----:R-:W-:Y:S01]  /*0df0*/  IMAD.WIDE R4, R15, 0x4, R4 ;  /* 0x000000040f047825 */ /* 0x002fe200078e0204 */
[----:B------:R-:W0:Y:S03]  /*0e00*/  LDC.64 R8, c[0x0][0x3b0] ;  /* 0x0000ec00ff087b82 */ /* 0x000e260000000a00 */
[----:B--2---:R-:W-:Y:S01]  /*0e10*/  IMAD.WIDE R6, R13, 0x4, R6 ;  /* 0x000000040d067825 */ /* 0x004fe200078e0206 */
[----:B---3--:R-:W-:Y:S05]  /*0e20*/  STG.E desc[UR4][R4.64], R17 ;  /* 0x0000001104007986 */ /* 0x008fea000c101904 */
[----:B------:R-:W2:Y:S01]  /*0e30*/  LDG.E R6, desc[UR4][R6.64] ;  /* 0x0000000406067981 */ /* 0x000ea2000c1e1900 */
[----:B------:R-:W-:Y:S01]  /*0e40*/  FMUL R10, R17, R10 ;  /* 0x0000000a110a7220 */ /* 0x000fe20000400000 */
[----:B0-----:R-:W-:-:S04]  /*0e50*/  IMAD.WIDE R8, R15, 0x4, R8 ;  /* 0x000000040f087825 */ /* 0x001fc800078e0208 */
[----:B--2---:R-:W-:-:S05]  /*0e60*/  FFMA R11, -R11, R6, R10 ;  /* 0x000000060b0b7223 */ /* 0x004fca000000010a */
[----:B------:R-:W-:Y:S04]  /*0e70*/  STG.E desc[UR4][R2.64], R11 ;  /* 0x0000000b02007986 */ /* 0x000fe8000c101904 */
[----:B------:R-:W2:Y:S02]  /*0e80*/  LDG.E R13, desc[UR4][R8.64] ;  /* 0x00000004080d7981 */ /* 0x000ea4000c1e1900 */
[----:B--2---:R-:W-:-:S04]  /*0e90*/  FADD R13, -R10, R13 ;  /* 0x0000000d0a0d7221 */ /* 0x004fc80000000100 */
[----:B------:R-:W-:-:S05]  /*0ea0*/  FFMA R13, R12, R11, R13 ;  /* 0x0000000b0c0d7223 */ /* 0x000fca000000000d */
[----:B------:R-:W-:Y:S01]  /*0eb0*/  STG.E desc[UR4][R8.64], R13 ;  /* 0x0000000d08007986 */ /* 0x000fe2000c101904 */
[----:B------:R-:W-:Y:S05]  /*0ec0*/  EXIT ;  /* 0x000000000000794d */ /* 0x000fea0003800000 */
.L_x_4:
[----:B------:R-:W-:-:S00]  /*0ed0*/  BRA `(.L_x_4) ;  /* 0xfffffffc00fc7947 */ /* 0x000fc0000383ffff */
[----:B------:R-:W-:-:S00]  /*0ee0*/  NOP ;  /* 0x0000000000007918 */ /* 0x000fc00000000000 */
        /* <DEDUP_REMOVED lines=9> */
.L_x_5:


//--------------------- .nv.shared.reserved.0     --------------------------
	.section	.nv.shared.reserved.0,"aw",@nobits
	.weak		__nv_reservedSMEM_offset_0_alias
	.size		__nv_reservedSMEM_offset_0_alias, 0, 64
	.other		__nv_reservedSMEM_offset_0_alias,@"STO_CUDA_RESERVED_SHARED STV_DEFAULT"
__nv_reservedSMEM_offset_0_alias:
	.zero		0
	.zero		64


//--------------------- .nv.constant0.nesterovKernel --------------------------
	.section	.nv.constant0.nesterovKernel,"a",@progbits
	.sectionflags	@""
	.align	4
.nv.constant0.nesterovKernel:
	.zero		968


//--------------------- SYMBOLS --------------------------

	.type		.nv.reservedSmem.offset0,@object
	.size		.nv.reservedSmem.offset0,0x4
